//
// Generated by NVIDIA NVVM Compiler
//
// Compiler Build ID: CL-36424714
// Cuda compilation tools, release 13.0, V13.0.88
// Based on NVVM 20.0.0
//

.version 9.0
.target sm_100
.address_size 64

	// .globl	_Z17matmul_vectorizedPKfS0_Pfiii

.visible .entry _Z17matmul_vectorizedPKfS0_Pfiii(
	.param .u64 .ptr .align 1 _Z17matmul_vectorizedPKfS0_Pfiii_param_0,
	.param .u64 .ptr .align 1 _Z17matmul_vectorizedPKfS0_Pfiii_param_1,
	.param .u64 .ptr .align 1 _Z17matmul_vectorizedPKfS0_Pfiii_param_2,
	.param .u32 _Z17matmul_vectorizedPKfS0_Pfiii_param_3,
	.param .u32 _Z17matmul_vectorizedPKfS0_Pfiii_param_4,
	.param .u32 _Z17matmul_vectorizedPKfS0_Pfiii_param_5
)
{
	.reg .pred 	%p<13>;
	.reg .b32 	%r<46>;
	.reg .b32 	%f<218>;
	.reg .b64 	%rd<40>;

	ld.param.u64 	%rd8, [_Z17matmul_vectorizedPKfS0_Pfiii_param_0];
	ld.param.u64 	%rd9, [_Z17matmul_vectorizedPKfS0_Pfiii_param_1];
	ld.param.u64 	%rd7, [_Z17matmul_vectorizedPKfS0_Pfiii_param_2];
	ld.param.u32 	%r21, [_Z17matmul_vectorizedPKfS0_Pfiii_param_3];
	ld.param.u32 	%r19, [_Z17matmul_vectorizedPKfS0_Pfiii_param_4];
	ld.param.u32 	%r20, [_Z17matmul_vectorizedPKfS0_Pfiii_param_5];
	cvta.to.global.u64 	%rd1, %rd9;
	cvta.to.global.u64 	%rd2, %rd8;
	mov.u32 	%r22, %ctaid.y;
	mov.u32 	%r23, %ntid.y;
	mov.u32 	%r24, %tid.y;
	mad.lo.s32 	%r1, %r22, %r23, %r24;
	mov.u32 	%r25, %ctaid.x;
	mov.u32 	%r26, %ntid.x;
	mov.u32 	%r27, %tid.x;
	mad.lo.s32 	%r2, %r25, %r26, %r27;
	setp.ge.s32 	%p1, %r1, %r21;
	setp.ge.s32 	%p2, %r2, %r19;
	or.pred  	%p3, %p1, %p2;
	@%p3 bra 	$L__BB0_14;
	shr.s32 	%r28, %r20, 31;
	shr.u32 	%r29, %r28, 30;
	add.s32 	%r30, %r20, %r29;
	shr.s32 	%r3, %r30, 2;
	mul.lo.s32 	%r4, %r3, %r1;
	mul.lo.s32 	%r5, %r3, %r2;
	setp.lt.s32 	%p4, %r20, 4;
	mov.f32 	%f217, 0f00000000;
	@%p4 bra 	$L__BB0_13;
	add.s32 	%r32, %r3, -1;
	and.b32  	%r6, %r3, 7;
	setp.lt.u32 	%p5, %r32, 7;
	mov.f32 	%f217, 0f00000000;
	mov.b32 	%r44, 0;
	@%p5 bra 	$L__BB0_5;
	and.b32  	%r44, %r3, 536870904;
	neg.s32 	%r42, %r44;
	mul.wide.u32 	%rd10, %r4, 16;
	add.s64 	%rd11, %rd10, %rd2;
	add.s64 	%rd39, %rd11, 64;
	add.s64 	%rd4, %rd1, 64;
	mov.f32 	%f217, 0f00000000;
	mov.u32 	%r41, %r5;
$L__BB0_4:
	.pragma "nounroll";
	mul.wide.s32 	%rd12, %r41, 16;
	add.s64 	%rd13, %rd4, %rd12;
	ld.global.nc.v4.f32 	{%f17, %f18, %f19, %f20}, [%rd39+-64];
	ld.global.nc.v4.f32 	{%f21, %f22, %f23, %f24}, [%rd13+-64];
	mul.f32 	%f25, %f18, %f22;
	fma.rn.f32 	%f26, %f17, %f21, %f25;
	fma.rn.f32 	%f27, %f19, %f23, %f26;
	fma.rn.f32 	%f28, %f20, %f24, %f27;
	add.f32 	%f29, %f217, %f28;
	ld.global.nc.v4.f32 	{%f30, %f31, %f32, %f33}, [%rd39+-48];
	ld.global.nc.v4.f32 	{%f34, %f35, %f36, %f37}, [%rd13+-48];
	mul.f32 	%f38, %f31, %f35;
	fma.rn.f32 	%f39, %f30, %f34, %f38;
	fma.rn.f32 	%f40, %f32, %f36, %f39;
	fma.rn.f32 	%f41, %f33, %f37, %f40;
	add.f32 	%f42, %f29, %f41;
	ld.global.nc.v4.f32 	{%f43, %f44, %f45, %f46}, [%rd39+-32];
	ld.global.nc.v4.f32 	{%f47, %f48, %f49, %f50}, [%rd13+-32];
	mul.f32 	%f51, %f44, %f48;
	fma.rn.f32 	%f52, %f43, %f47, %f51;
	fma.rn.f32 	%f53, %f45, %f49, %f52;
	fma.rn.f32 	%f54, %f46, %f50, %f53;
	add.f32 	%f55, %f42, %f54;
	ld.global.nc.v4.f32 	{%f56, %f57, %f58, %f59}, [%rd39+-16];
	ld.global.nc.v4.f32 	{%f60, %f61, %f62, %f63}, [%rd13+-16];
	mul.f32 	%f64, %f57, %f61;
	fma.rn.f32 	%f65, %f56, %f60, %f64;
	fma.rn.f32 	%f66, %f58, %f62, %f65;
	fma.rn.f32 	%f67, %f59, %f63, %f66;
	add.f32 	%f68, %f55, %f67;
	ld.global.nc.v4.f32 	{%f69, %f70, %f71, %f72}, [%rd39];
	ld.global.nc.v4.f32 	{%f73, %f74, %f75, %f76}, [%rd13];
	mul.f32 	%f77, %f70, %f74;
	fma.rn.f32 	%f78, %f69, %f73, %f77;
	fma.rn.f32 	%f79, %f71, %f75, %f78;
	fma.rn.f32 	%f80, %f72, %f76, %f79;
	add.f32 	%f81, %f68, %f80;
	ld.global.nc.v4.f32 	{%f82, %f83, %f84, %f85}, [%rd39+16];
	ld.global.nc.v4.f32 	{%f86, %f87, %f88, %f89}, [%rd13+16];
	mul.f32 	%f90, %f83, %f87;
	fma.rn.f32 	%f91, %f82, %f86, %f90;
	fma.rn.f32 	%f92, %f84, %f88, %f91;
	fma.rn.f32 	%f93, %f85, %f89, %f92;
	add.f32 	%f94, %f81, %f93;
	ld.global.nc.v4.f32 	{%f95, %f96, %f97, %f98}, [%rd39+32];
	ld.global.nc.v4.f32 	{%f99, %f100, %f101, %f102}, [%rd13+32];
	mul.f32 	%f103, %f96, %f100;
	fma.rn.f32 	%f104, %f95, %f99, %f103;
	fma.rn.f32 	%f105, %f97, %f101, %f104;
	fma.rn.f32 	%f106, %f98, %f102, %f105;
	add.f32 	%f107, %f94, %f106;
	ld.global.nc.v4.f32 	{%f108, %f109, %f110, %f111}, [%rd39+48];
	ld.global.nc.v4.f32 	{%f112, %f113, %f114, %f115}, [%rd13+48];
	mul.f32 	%f116, %f109, %f113;
	fma.rn.f32 	%f117, %f108, %f112, %f116;
	fma.rn.f32 	%f118, %f110, %f114, %f117;
	fma.rn.f32 	%f119, %f111, %f115, %f118;
	add.f32 	%f217, %f107, %f119;
	add.s32 	%r42, %r42, 8;
	add.s64 	%rd39, %rd39, 128;
	add.s32 	%r41, %r41, 8;
	setp.ne.s32 	%p6, %r42, 0;
	@%p6 bra 	$L__BB0_4;
$L__BB0_5:
	setp.eq.s32 	%p7, %r6, 0;
	@%p7 bra 	$L__BB0_13;
	and.b32  	%r14, %r3, 3;
	setp.lt.u32 	%p8, %r6, 4;
	@%p8 bra 	$L__BB0_8;
	add.s32 	%r33, %r44, %r4;
	mul.wide.u32 	%rd14, %r33, 16;
	add.s64 	%rd15, %rd2, %rd14;
	ld.global.nc.v4.f32 	{%f121, %f122, %f123, %f124}, [%rd15];
	add.s32 	%r34, %r44, %r5;
	mul.wide.s32 	%rd16, %r34, 16;
	add.s64 	%rd17, %rd1, %rd16;
	ld.global.nc.v4.f32 	{%f125, %f126, %f127, %f128}, [%rd17];
	mul.f32 	%f129, %f122, %f126;
	fma.rn.f32 	%f130, %f121, %f125, %f129;
	fma.rn.f32 	%f131, %f123, %f127, %f130;
	fma.rn.f32 	%f132, %f124, %f128, %f131;
	add.f32 	%f133, %f217, %f132;
	cvt.u64.u32 	%rd18, %r4;
	cvt.u64.u32 	%rd19, %r44;
	add.s64 	%rd20, %rd19, %rd18;
	shl.b64 	%rd21, %rd20, 4;
	add.s64 	%rd22, %rd2, %rd21;
	ld.global.nc.v4.f32 	{%f134, %f135, %f136, %f137}, [%rd22+16];
	ld.global.nc.v4.f32 	{%f138, %f139, %f140, %f141}, [%rd17+16];
	mul.f32 	%f142, %f135, %f139;
	fma.rn.f32 	%f143, %f134, %f138, %f142;
	fma.rn.f32 	%f144, %f136, %f140, %f143;
	fma.rn.f32 	%f145, %f137, %f141, %f144;
	add.f32 	%f146, %f133, %f145;
	ld.global.nc.v4.f32 	{%f147, %f148, %f149, %f150}, [%rd22+32];
	ld.global.nc.v4.f32 	{%f151, %f152, %f153, %f154}, [%rd17+32];
	mul.f32 	%f155, %f148, %f152;
	fma.rn.f32 	%f156, %f147, %f151, %f155;
	fma.rn.f32 	%f157, %f149, %f153, %f156;
	fma.rn.f32 	%f158, %f150, %f154, %f157;
	add.f32 	%f159, %f146, %f158;
	ld.global.nc.v4.f32 	{%f160, %f161, %f162, %f163}, [%rd22+48];
	ld.global.nc.v4.f32 	{%f164, %f165, %f166, %f167}, [%rd17+48];
	mul.f32 	%f168, %f161, %f165;
	fma.rn.f32 	%f169, %f160, %f164, %f168;
	fma.rn.f32 	%f170, %f162, %f166, %f169;
	fma.rn.f32 	%f171, %f163, %f167, %f170;
	add.f32 	%f217, %f159, %f171;
	add.s32 	%r44, %r44, 4;
$L__BB0_8:
	setp.eq.s32 	%p9, %r14, 0;
	@%p9 bra 	$L__BB0_13;
	setp.eq.s32 	%p10, %r14, 1;
	@%p10 bra 	$L__BB0_11;
	add.s32 	%r35, %r44, %r4;
	mul.wide.u32 	%rd23, %r35, 16;
	add.s64 	%rd24, %rd2, %rd23;
	ld.global.nc.v4.f32 	{%f173, %f174, %f175, %f176}, [%rd24];
	add.s32 	%r36, %r44, %r5;
	mul.wide.s32 	%rd25, %r36, 16;
	add.s64 	%rd26, %rd1, %rd25;
	ld.global.nc.v4.f32 	{%f177, %f178, %f179, %f180}, [%rd26];
	mul.f32 	%f181, %f174, %f178;
	fma.rn.f32 	%f182, %f173, %f177, %f181;
	fma.rn.f32 	%f183, %f175, %f179, %f182;
	fma.rn.f32 	%f184, %f176, %f180, %f183;
	add.f32 	%f185, %f217, %f184;
	cvt.u64.u32 	%rd27, %r4;
	cvt.u64.u32 	%rd28, %r44;
	add.s64 	%rd29, %rd28, %rd27;
	shl.b64 	%rd30, %rd29, 4;
	add.s64 	%rd31, %rd2, %rd30;
	ld.global.nc.v4.f32 	{%f186, %f187, %f188, %f189}, [%rd31+16];
	ld.global.nc.v4.f32 	{%f190, %f191, %f192, %f193}, [%rd26+16];
	mul.f32 	%f194, %f187, %f191;
	fma.rn.f32 	%f195, %f186, %f190, %f194;
	fma.rn.f32 	%f196, %f188, %f192, %f195;
	fma.rn.f32 	%f197, %f189, %f193, %f196;
	add.f32 	%f217, %f185, %f197;
	add.s32 	%r44, %r44, 2;
$L__BB0_11:
	and.b32  	%r37, %r3, 1;
	setp.eq.b32 	%p11, %r37, 1;
	not.pred 	%p12, %p11;
	@%p12 bra 	$L__BB0_13;
	add.s32 	%r38, %r44, %r4;
	mul.wide.u32 	%rd32, %r38, 16;
	add.s64 	%rd33, %rd2, %rd32;
	ld.global.nc.v4.f32 	{%f198, %f199, %f200, %f201}, [%rd33];
	add.s32 	%r39, %r44, %r5;
	mul.wide.s32 	%rd34, %r39, 16;
	add.s64 	%rd35, %rd1, %rd34;
	ld.global.nc.v4.f32 	{%f202, %f203, %f204, %f205}, [%rd35];
	mul.f32 	%f206, %f199, %f203;
	fma.rn.f32 	%f207, %f198, %f202, %f206;
	fma.rn.f32 	%f208, %f200, %f204, %f207;
	fma.rn.f32 	%f209, %f201, %f205, %f208;
	add.f32 	%f217, %f217, %f209;
$L__BB0_13:
	mad.lo.s32 	%r40, %r19, %r1, %r2;
	cvta.to.global.u64 	%rd36, %rd7;
	mul.wide.s32 	%rd37, %r40, 4;
	add.s64 	%rd38, %rd36, %rd37;
	st.global.f32 	[%rd38], %f217;
$L__BB0_14:
	ret;

}


// ===== COMPILED SASS (sm_100) =====

	.target	sm_100

	.elftype	@"ET_EXEC"


//--------------------- .note.nv.tkinfo           --------------------------
	.section	.note.nv.tkinfo,"",@"SHT_NOTE"
	.sectionflags	@"SHF_NOTE_NV_TKINFO"
	.tkinfo
        /*0018*/ 	.word	0x00000002
        /*0030*/ 	.string	""
        /*0030*/ 	.string	"ptxas"
        /*0030*/ 	.string	"Cuda compilation tools, release 13.0, V13.0.88"
        /*0030*/ 	.string	"Build cuda_13.0.r13.0/compiler.36424714_0"
        /*0030*/ 	.string	"-arch sm_100 -m 64 "



//--------------------- .note.nv.cuinfo           --------------------------
	.section	.note.nv.cuinfo,"",@"SHT_NOTE"
	.sectionflags	@"SHF_NOTE_NV_CUINFO"
        /*0018*/ 	.short	0x0002
        /*001a*/ 	.short	0x0064
        /*001c*/ 	.short	0x0082
	.zero		2


//--------------------- .nv.info                  --------------------------
	.section	.nv.info,"",@"SHT_CUDA_INFO"
	.align	4


	//----- nvinfo : EIATTR_REGCOUNT
	.align		4
        /*0000*/ 	.byte	0x04, 0x2f
        /*0002*/ 	.short	(.L_1 - .L_0)
	.align		4
.L_0:
        /*0004*/ 	.word	index@(_Z17matmul_vectorizedPKfS0_Pfiii)
        /*0008*/ 	.word	0x00000028


	//----- nvinfo : EIATTR_FRAME_SIZE
	.align		4
.L_1:
        /*000c*/ 	.byte	0x04, 0x11
        /*000e*/ 	.short	(.L_3 - .L_2)
	.align		4
.L_2:
        /*0010*/ 	.word	index@(_Z17matmul_vectorizedPKfS0_Pfiii)
        /*0014*/ 	.word	0x00000000


	//----- nvinfo : EIATTR_MIN_STACK_SIZE
	.align		4
.L_3:
        /*0018*/ 	.byte	0x04, 0x12
        /*001a*/ 	.short	(.L_5 - .L_4)
	.align		4
.L_4:
        /*001c*/ 	.word	index@(_Z17matmul_vectorizedPKfS0_Pfiii)
        /*0020*/ 	.word	0x00000000
.L_5:


//--------------------- .nv.compat                --------------------------
	.section	.nv.compat,"",@"SHT_CUDA_COMPAT_INFO"
	.align	4
        /*0000*/ 	.byte	0x02, 0x09, 0x00, 0x00, 0x02, 0x02, 0x01, 0x00, 0x02, 0x05, 0x05, 0x00, 0x03, 0x07, 0x01, 0x01
        /*0010*/ 	.byte	0x02, 0x03, 0x00, 0x00, 0x02, 0x06, 0x01, 0x00, 0x04, 0x0b, 0x08, 0x00, 0x09, 0x00, 0x00, 0x00
        /*0020*/ 	.byte	0x00, 0x00, 0x00, 0x00


//--------------------- .nv.info._Z17matmul_vectorizedPKfS0_Pfiii --------------------------
	.section	.nv.info._Z17matmul_vectorizedPKfS0_Pfiii,"",@"SHT_CUDA_INFO"
	.sectionflags	@""
	.align	4


	//----- nvinfo : EIATTR_CUDA_API_VERSION
	.align		4
        /*0000*/ 	.byte	0x04, 0x37
        /*0002*/ 	.short	(.L_7 - .L_6)
.L_6:
        /*0004*/ 	.word	0x00000082


	//----- nvinfo : EIATTR_KPARAM_INFO
	.align		4
.L_7:
        /*0008*/ 	.byte	0x04, 0x17
        /*000a*/ 	.short	(.L_9 - .L_8)
.L_8:
        /*000c*/ 	.word	0x00000000
        /*0010*/ 	.short	0x0005
        /*0012*/ 	.short	0x0020
        /*0014*/ 	.byte	0x00, 0xf0, 0x11, 0x00


	//----- nvinfo : EIATTR_KPARAM_INFO
	.align		4
.L_9:
        /*0018*/ 	.byte	0x04, 0x17
        /*001a*/ 	.short	(.L_11 - .L_10)
.L_10:
        /*001c*/ 	.word	0x00000000
        /*0020*/ 	.short	0x0004
        /*0022*/ 	.short	0x001c
        /*0024*/ 	.byte	0x00, 0xf0, 0x11, 0x00


	//----- nvinfo : EIATTR_KPARAM_INFO
	.align		4
.L_11:
        /*0028*/ 	.byte	0x04, 0x17
        /*002a*/ 	.short	(.L_13 - .L_12)
.L_12:
        /*002c*/ 	.word	0x00000000
        /*0030*/ 	.short	0x0003
        /*0032*/ 	.short	0x0018
        /*0034*/ 	.byte	0x00, 0xf0, 0x11, 0x00


	//----- nvinfo : EIATTR_KPARAM_INFO
	.align		4
.L_13:
        /*0038*/ 	.byte	0x04, 0x17
        /*003a*/ 	.short	(.L_15 - .L_14)
.L_14:
        /*003c*/ 	.word	0x00000000
        /*0040*/ 	.short	0x0002
        /*0042*/ 	.short	0x0010
        /*0044*/ 	.byte	0x00, 0xf5, 0x21, 0x00


	//----- nvinfo : EIATTR_KPARAM_INFO
	.align		4
.L_15:
        /*0048*/ 	.byte	0x04, 0x17
        /*004a*/ 	.short	(.L_17 - .L_16)
.L_16:
        /*004c*/ 	.word	0x00000000
        /*0050*/ 	.short	0x0001
        /*0052*/ 	.short	0x0008
        /*0054*/ 	.byte	0x00, 0xf5, 0x21, 0x00


	//----- nvinfo : EIATTR_KPARAM_INFO
	.align		4
.L_17:
        /*0058*/ 	.byte	0x04, 0x17
        /*005a*/ 	.short	(.L_19 - .L_18)
.L_18:
        /*005c*/ 	.word	0x00000000
        /*0060*/ 	.short	0x0000
        /*0062*/ 	.short	0x0000
        /*0064*/ 	.byte	0x00, 0xf5, 0x21, 0x00


	//----- nvinfo : EIATTR_SPARSE_MMA_MASK
	.align		4
.L_19:
        /*0068*/ 	.byte	0x03, 0x50
        /*006a*/ 	.short	0x0000


	//----- nvinfo : EIATTR_MAXREG_COUNT
	.align		4
        /*006c*/ 	.byte	0x03, 0x1b
        /*006e*/ 	.short	0x00ff


	//----- nvinfo : EIATTR_MERCURY_ISA_VERSION
	.align		4
        /*0070*/ 	.byte	0x03, 0x5f
        /*0072*/ 	.short	0x0101


	//----- nvinfo : EIATTR_VRC_CTA_INIT_COUNT
	.align		4
        /*0074*/ 	.byte	0x02, 0x4a
	.zero		1
	.zero		1


	//----- nvinfo : EIATTR_EXIT_INSTR_OFFSETS
	.align		4
        /*0078*/ 	.byte	0x04, 0x1c
        /*007a*/ 	.short	(.L_21 - .L_20)


	//   ....[0]....
.L_20:
        /*007c*/ 	.word	0x000000c0


	//   ....[1]....
        /*0080*/ 	.word	0x00000c80


	//----- nvinfo : EIATTR_CBANK_PARAM_SIZE
	.align		4
.L_21:
        /*0084*/ 	.byte	0x03, 0x19
        /*0086*/ 	.short	0x0024


	//----- nvinfo : EIATTR_PARAM_CBANK
	.align		4
        /*0088*/ 	.byte	0x04, 0x0a
        /*008a*/ 	.short	(.L_23 - .L_22)
	.align		4
.L_22:
        /*008c*/ 	.word	index@(.nv.constant0._Z17matmul_vectorizedPKfS0_Pfiii)
        /*0090*/ 	.short	0x0380
        /*0092*/ 	.short	0x0024


	//----- nvinfo : EIATTR_SW_WAR
	.align		4
.L_23:
        /*0094*/ 	.byte	0x04, 0x36
        /*0096*/ 	.short	(.L_25 - .L_24)
.L_24:
        /*0098*/ 	.word	0x00000008
.L_25:


//--------------------- .nv.callgraph             --------------------------
	.section	.nv.callgraph,"",@"SHT_CUDA_CALLGRAPH"
	.align	4
	.sectionentsize	8
	.align		4
        /*0000*/ 	.word	0x00000000
	.align		4
        /*0004*/ 	.word	0xffffffff
	.align		4
        /*0008*/ 	.word	0x00000000
	.align		4
        /*000c*/ 	.word	0xfffffffe
	.align		4
        /*0010*/ 	.word	0x00000000
	.align		4
        /*0014*/ 	.word	0xfffffffd
	.align		4
        /*0018*/ 	.word	0x00000000
	.align		4
        /*001c*/ 	.word	0xfffffffc


//--------------------- .text._Z17matmul_vectorizedPKfS0_Pfiii --------------------------
	.section	.text._Z17matmul_vectorizedPKfS0_Pfiii,"ax",@progbits
	.align	128
        .global         _Z17matmul_vectorizedPKfS0_Pfiii
        .type           _Z17matmul_vectorizedPKfS0_Pfiii,@function
        .size           _Z17matmul_vectorizedPKfS0_Pfiii,(.L_x_6 - _Z17matmul_vectorizedPKfS0_Pfiii)
        .other          _Z17matmul_vectorizedPKfS0_Pfiii,@"STO_CUDA_ENTRY STV_DEFAULT"
_Z17matmul_vectorizedPKfS0_Pfiii:
.text._Z17matmul_vectorizedPKfS0_Pfiii:
[----:B------:R-:W-:Y:S01]  /*0000*/  LDC R1, c[0x0][0x37c] ;  /* 0x0000df00ff017b82 */ /* 0x000fe20000000800 */
[----:B------:R-:W0:Y:S07]  /*0010*/  S2R R0, SR_TID.X ;  /* 0x0000000000007919 */ /* 0x000e2e0000002100 */
[----:B------:R-:W1:Y:S01]  /*0020*/  LDC R28, c[0x0][0x364] ;  /* 0x0000d900ff1c7b82 */ /* 0x000e620000000800 */
[----:B------:R-:W2:Y:S01]  /*0030*/  LDCU.64 UR12, c[0x0][0x398] ;  /* 0x00007300ff0c77ac */ /* 0x000ea20008000a00 */
[----:B------:R-:W1:Y:S06]  /*0040*/  S2R R5, SR_TID.Y ;  /* 0x0000000000057919 */ /* 0x000e6c0000002200 */
[----:B------:R-:W0:Y:S08]  /*0050*/  S2UR UR5, SR_CTAID.X ;  /* 0x00000000000579c3 */ /* 0x000e300000002500 */
[----:B------:R-:W0:Y:S08]  /*0060*/  LDC R3, c[0x0][0x360] ;  /* 0x0000d800ff037b82 */ /* 0x000e300000000800 */
[----:B------:R-:W1:Y:S01]  /*0070*/  S2UR UR4, SR_CTAID.Y ;  /* 0x00000000000479c3 */ /* 0x000e620000002600 */
[----:B0-----:R-:W-:-:S05]  /*0080*/  IMAD R3, R3, UR5, R0 ;  /* 0x0000000503037c24 */ /* 0x001fca000f8e0200 */
[----:B--2---:R-:W-:Y:S01]  /*0090*/  ISETP.GE.AND P0, PT, R3, UR13, PT ;  /* 0x0000000d03007c0c */ /* 0x004fe2000bf06270 */
[----:B-1----:R-:W-:-:S05]  /*00a0*/  IMAD R28, R28, UR4, R5 ;  /* 0x000000041c1c7c24 */ /* 0x002fca000f8e0205 */
[----:B------:R-:W-:-:S13]  /*00b0*/  ISETP.GE.OR P0, PT, R28, UR12, P0 ;  /* 0x0000000c1c007c0c */ /* 0x000fda0008706670 */
[----:B------:R-:W-:Y:S05]  /*00c0*/  @P0 EXIT ;  /* 0x000000000000094d */ /* 0x000fea0003800000 */
[----:B------:R-:W0:Y:S01]  /*00d0*/  LDCU UR5, c[0x0][0x3a0] ;  /* 0x00007400ff0577ac */ /* 0x000e220008000800 */
[----:B------:R-:W-:Y:S01]  /*00e0*/  HFMA2 R29, -RZ, RZ, 0, 0 ;  /* 0x00000000ff1d7431 */ /* 0x000fe200000001ff */
[----:B------:R-:W1:Y:S01]  /*00f0*/  LDCU.64 UR10, c[0x0][0x358] ;  /* 0x00006b00ff0a77ac */ /* 0x000e620008000a00 */
[----:B0-----:R-:W-:Y:S02]  /*0100*/  UISETP.GE.AND UP0, UPT, UR5, 0x4, UPT ;  /* 0x000000040500788c */ /* 0x001fe4000bf06270 */
[----:B------:R-:W-:-:S04]  /*0110*/  USHF.R.S32.HI UR4, URZ, 0x1f, UR5 ;  /* 0x0000001fff047899 */ /* 0x000fc80008011405 */
[----:B------:R-:W-:-:S03]  /*0120*/  ULEA.HI UR4, UR4, UR5, URZ, 0x2 ;  /* 0x0000000504047291 */ /* 0x000fc6000f8f10ff */
[----:B-1----:R-:W-:Y:S09]  /*0130*/  BRA.U !UP0, `(.L_x_0) ;  /* 0x0000000908c07547 */ /* 0x002ff2000b800000 */
[----:B------:R-:W-:Y:S01]  /*0140*/  USHF.R.S32.HI UR5, URZ, 0x2, UR4 ;  /* 0x00000002ff057899 */ /* 0x000fe20008011404 */
[----:B------:R-:W-:-:S03]  /*0150*/  MOV R29, RZ ;  /* 0x000000ff001d7202 */ /* 0x000fc60000000f00 */
[----:B------:R-:W-:Y:S02]  /*0160*/  UIADD3 UR4, UPT, UPT, UR5, -0x1, URZ ;  /* 0xffffffff05047890 */ /* 0x000fe4000fffe0ff */
[----:B------:R-:W-:Y:S02]  /*0170*/  ULOP3.LUT UR8, UR5, 0x7, URZ, 0xc0, !UPT ;  /* 0x0000000705087892 */ /* 0x000fe4000f8ec0ff */
[----:B------:R-:W-:Y:S01]  /*0180*/  IMAD R2, R28, UR5, RZ ;  /* 0x000000051c027c24 */ /* 0x000fe2000f8e02ff */
[----:B------:R-:W-:Y:S01]  /*0190*/  UISETP.GE.U32.AND UP1, UPT, UR4, 0x7, UPT ;  /* 0x000000070400788c */ /* 0x000fe2000bf26070 */
[----:B------:R-:W-:Y:S01]  /*01a0*/  IMAD R0, R3, UR5, RZ ;  /* 0x0000000503007c24 */ /* 0x000fe2000f8e02ff */
[----:B------:R-:W-:Y:S01]  /*01b0*/  UISETP.NE.AND UP0, UPT, UR8, URZ, UPT ;  /* 0x000000ff0800728c */ /* 0x000fe2000bf05270 */
[----:B------:R-:W-:-:S06]  /*01c0*/  UMOV UR4, URZ ;  /* 0x000000ff00047c82 */ /* 0x000fcc0008000000 */
[----:B------:R-:W-:Y:S05]  /*01d0*/  BRA.U !UP1, `(.L_x_1) ;  /* 0x0000000509307547 */ /* 0x000fea000b800000 */
[----:B------:R-:W0:Y:S01]  /*01e0*/  LDC.64 R4, c[0x0][0x380] ;  /* 0x0000e000ff047b82 */ /* 0x000e220000000a00 */
[----:B------:R-:W1:Y:S01]  /*01f0*/  LDCU.64 UR6, c[0x0][0x388] ;  /* 0x00007100ff0677ac */ /* 0x000e620008000a00 */
[----:B------:R-:W-:Y:S02]  /*0200*/  MOV R29, RZ ;  /* 0x000000ff001d7202 */ /* 0x000fe40000000f00 */
[----:B------:R-:W-:Y:S01]  /*0210*/  MOV R30, R0 ;  /* 0x00000000001e7202 */ /* 0x000fe20000000f00 */
[----:B------:R-:W-:-:S04]  /*0220*/  ULOP3.LUT UR4, UR5, 0x1ffffff8, URZ, 0xc0, !UPT ;  /* 0x1ffffff805047892 */ /* 0x000fc8000f8ec0ff */
[----:B------:R-:W-:Y:S02]  /*0230*/  UIADD3 UR9, UPT, UPT, -UR4, URZ, URZ ;  /* 0x000000ff04097290 */ /* 0x000fe4000fffe1ff */
[----:B-1----:R-:W-:-:S04]  /*0240*/  UIADD3 UR6, UP1, UPT, UR6, 0x40, URZ ;  /* 0x0000004006067890 */ /* 0x002fc8000ff3e0ff */
[----:B------:R-:W-:Y:S01]  /*0250*/  UIADD3.X UR7, UPT, UPT, URZ, UR7, URZ, UP1, !UPT ;  /* 0x00000007ff077290 */ /* 0x000fe20008ffe4ff */
[----:B0-----:R-:W-:-:S03]  /*0260*/  IMAD.WIDE.U32 R4, R2, 0x10, R4 ;  /* 0x0000001002047825 */ /* 0x001fc600078e0004 */
[----:B------:R-:W-:-:S04]  /*0270*/  IADD3 R32, P0, PT, R4, 0x40, RZ ;  /* 0x0000004004207810 */ /* 0x000fc80007f1e0ff */
[----:B------:R-:W-:-:S09]  /*0280*/  IADD3.X R33, PT, PT, RZ, R5, RZ, P0, !PT ;  /* 0x00000005ff217210 */ /* 0x000fd200007fe4ff */
.L_x_2:
[----:B------:R-:W-:Y:S01]  /*0290*/  MOV R36, UR6 ;  /* 0x0000000600247c02 */ /* 0x000fe20008000f00 */
[----:B------:R-:W2:Y:S01]  /*02a0*/  LDG.E.128.CONSTANT R16, desc[UR10][R32.64+-0x30] ;  /* 0xffffd00a20107981 */ /* 0x000ea2000c1e9d00 */
[----:B------:R-:W-:-:S03]  /*02b0*/  MOV R37, UR7 ;  /* 0x0000000700257c02 */ /* 0x000fc60008000f00 */
[----:B------:R-:W3:Y:S01]  /*02c0*/  LDG.E.128.CONSTANT R20, desc[UR10][R32.64+-0x40] ;  /* 0xffffc00a20147981 */ /* 0x000ee2000c1e9d00 */
[----:B------:R-:W-:-:S03]  /*02d0*/  IMAD.WIDE R36, R30, 0x10, R36 ;  /* 0x000000101e247825 */ /* 0x000fc600078e0224 */
[----:B------:R-:W4:Y:S04]  /*02e0*/  LDG.E.128.CONSTANT R4, desc[UR10][R32.64+-0x20] ;  /* 0xffffe00a20047981 */ /* 0x000f28000c1e9d00 */
[----:B------:R-:W2:Y:S04]  /*02f0*/  LDG.E.128.CONSTANT R12, desc[UR10][R36.64+-0x30] ;  /* 0xffffd00a240c7981 */ /* 0x000ea8000c1e9d00 */
[----:B------:R-:W3:Y:S04]  /*0300*/  LDG.E.128.CONSTANT R24, desc[UR10][R36.64+-0x40] ;  /* 0xffffc00a24187981 */ /* 0x000ee8000c1e9d00 */
[----:B------:R-:W4:Y:S01]  /*0310*/  LDG.E.128.CONSTANT R8, desc[UR10][R36.64+-0x20] ;  /* 0xffffe00a24087981 */ /* 0x000f22000c1e9d00 */
[----:B--2---:R-:W-:Y:S01]  /*0320*/  FMUL R13, R17, R13 ;  /* 0x0000000d110d7220 */ /* 0x004fe20000400000 */
[----:B---3--:R-:W-:-:S03]  /*0330*/  FMUL R21, R21, R25 ;  /* 0x0000001915157220 */ /* 0x008fc60000400000 */
[----:B------:R-:W-:Y:S01]  /*0340*/  FFMA R13, R16, R12, R13 ;  /* 0x0000000c100d7223 */ /* 0x000fe2000000000d */
[----:B------:R-:W-:-:S03]  /*0350*/  FFMA R21, R20, R24, R21 ;  /* 0x0000001814157223 */ /* 0x000fc60000000015 */
[----:B------:R-:W-:Y:S01]  /*0360*/  FFMA R14, R18, R14, R13 ;  /* 0x0000000e120e7223 */ /* 0x000fe2000000000d */
[----:B----4-:R-:W-:Y:S01]  /*0370*/  FMUL R5, R5, R9 ;  /* 0x0000000905057220 */ /* 0x010fe20000400000 */
[----:B------:R-:W-:Y:S02]  /*0380*/  FFMA R22, R22, R26, R21 ;  /* 0x0000001a16167223 */ /* 0x000fe40000000015 */
[----:B------:R-:W-:Y:S01]  /*0390*/  FFMA R34, R19, R15, R14 ;  /* 0x0000000f13227223 */ /* 0x000fe2000000000e */
[----:B------:R-:W-:Y:S01]  /*03a0*/  FFMA R5, R4, R8, R5 ;  /* 0x0000000804057223 */ /* 0x000fe20000000005 */
[----:B------:R-:W2:Y:S01]  /*03b0*/  LDG.E.128.CONSTANT R12, desc[UR10][R32.64] ;  /* 0x0000000a200c7981 */ /* 0x000ea2000c1e9d00 */
[----:B------:R-:W-:-:S03]  /*03c0*/  FFMA R4, R23, R27, R22 ;  /* 0x0000001b17047223 */ /* 0x000fc60000000016 */
[----:B------:R-:W2:Y:S01]  /*03d0*/  LDG.E.128.CONSTANT R16, desc[UR10][R36.64] ;  /* 0x0000000a24107981 */ /* 0x000ea2000c1e9d00 */
[----:B------:R-:W-:-:S03]  /*03e0*/  FFMA R6, R6, R10, R5 ;  /* 0x0000000a06067223 */ /* 0x000fc60000000005 */
[----:B------:R-:W3:Y:S04]  /*03f0*/  LDG.E.128.CONSTANT R20, desc[UR10][R32.64+-0x10] ;  /* 0xfffff00a20147981 */ /* 0x000ee8000c1e9d00 */
[----:B------:R-:W3:Y:S01]  /*0400*/  LDG.E.128.CONSTANT R24, desc[UR10][R36.64+-0x10] ;  /* 0xfffff00a24187981 */ /* 0x000ee2000c1e9d00 */
[----:B------:R-:W-:Y:S01]  /*0410*/  FFMA R31, R7, R11, R6 ;  /* 0x0000000b071f7223 */ /* 0x000fe20000000006 */
[----:B------:R-:W-:Y:S02]  /*0420*/  FADD R29, R4, R29 ;  /* 0x0000001d041d7221 */ /* 0x000fe40000000000 */
[----:B------:R-:W4:Y:S04]  /*0430*/  LDG.E.128.CONSTANT R4, desc[UR10][R32.64+0x10] ;  /* 0x0000100a20047981 */ /* 0x000f28000c1e9d00 */
[----:B------:R-:W4:Y:S01]  /*0440*/  LDG.E.128.CONSTANT R8, desc[UR10][R36.64+0x10] ;  /* 0x0000100a24087981 */ /* 0x000f22000c1e9d00 */
[----:B--2---:R-:W-:-:S04]  /*0450*/  FMUL R13, R13, R17 ;  /* 0x000000110d0d7220 */ /* 0x004fc80000400000 */
[----:B------:R-:W-:Y:S01]  /*0460*/  FFMA R13, R12, R16, R13 ;  /* 0x000000100c0d7223 */ /* 0x000fe2000000000d */
[----:B---3--:R-:W-:-:S03]  /*0470*/  FMUL R21, R21, R25 ;  /* 0x0000001915157220 */ /* 0x008fc60000400000 */
[----:B------:R-:W-:Y:S01]  /*0480*/  FFMA R14, R14, R18, R13 ;  /* 0x000000120e0e7223 */ /* 0x000fe2000000000d */
[----:B------:R-:W-:Y:S01]  /*0490*/  FFMA R21, R20, R24, R21 ;  /* 0x0000001814157223 */ /* 0x000fe20000000015 */
[----:B----4-:R-:W-:-:S03]  /*04a0*/  FMUL R13, R5, R9 ;  /* 0x00000009050d7220 */ /* 0x010fc60000400000 */
[----:B------:R-:W-:Y:S01]  /*04b0*/  FFMA R22, R22, R26, R21 ;  /* 0x0000001a16167223 */ /* 0x000fe20000000015 */
[----:B------:R-:W-:Y:S01]  /*04c0*/  FFMA R9, R15, R19, R14 ;  /* 0x000000130f097223 */ /* 0x000fe2000000000e */
[----:B------:R-:W-:Y:S01]  /*04d0*/  FFMA R21, R4, R8, R13 ;  /* 0x0000000804157223 */ /* 0x000fe2000000000d */
[----:B------:R-:W2:Y:S01]  /*04e0*/  LDG.E.128.CONSTANT R16, desc[UR10][R36.64+0x20] ;  /* 0x0000200a24107981 */ /* 0x000ea2000c1e9d00 */
[----:B------:R-:W-:-:S03]  /*04f0*/  FFMA R5, R23, R27, R22 ;  /* 0x0000001b17057223 */ /* 0x000fc60000000016 */
[----:B------:R-:W2:Y:S01]  /*0500*/  LDG.E.128.CONSTANT R12, desc[UR10][R32.64+0x20] ;  /* 0x0000200a200c7981 */ /* 0x000ea2000c1e9d00 */
[----:B------:R-:W-:-:S03]  /*0510*/  FFMA R6, R6, R10, R21 ;  /* 0x0000000a06067223 */ /* 0x000fc60000000015 */
[----:B------:R-:W3:Y:S04]  /*0520*/  LDG.E.128.CONSTANT R20, desc[UR10][R36.64+0x30] ;  /* 0x0000300a24147981 */ /* 0x000ee8000c1e9d00 */
[----:B------:R0:W3:Y:S01]  /*0530*/  LDG.E.128.CONSTANT R24, desc[UR10][R32.64+0x30] ;  /* 0x0000300a20187981 */ /* 0x0000e2000c1e9d00 */
[----:B------:R-:W-:-:S04]  /*0540*/  FADD R34, R29, R34 ;  /* 0x000000221d227221 */ /* 0x000fc80000000000 */
[----:B------:R-:W-:Y:S01]  /*0550*/  FADD R34, R34, R31 ;  /* 0x0000001f22227221 */ /* 0x000fe20000000000 */
[----:B------:R-:W-:-:S03]  /*0560*/  UIADD3 UR9, UPT, UPT, UR9, 0x8, URZ ;  /* 0x0000000809097890 */ /* 0x000fc6000fffe0ff */
[----:B------:R-:W-:Y:S01]  /*0570*/  FADD R34, R34, R5 ;  /* 0x0000000522227221 */ /* 0x000fe20000000000 */
[----:B------:R-:W-:Y:S01]  /*0580*/  FFMA R6, R7, R11, R6 ;  /* 0x0000000b07067223 */ /* 0x000fe20000000006 */
[----:B------:R-:W-:Y:S02]  /*0590*/  UISETP.NE.AND UP1, UPT, UR9, URZ, UPT ;  /* 0x000000ff0900728c */ /* 0x000fe4000bf25270 */
[----:B------:R-:W-:-:S04]  /*05a0*/  FADD R9, R34, R9 ;  /* 0x0000000922097221 */ /* 0x000fc80000000000 */
[----:B------:R-:W-:Y:S01]  /*05b0*/  FADD R6, R9, R6 ;  /* 0x0000000609067221 */ /* 0x000fe20000000000 */
[----:B0-----:R-:W-:Y:S02]  /*05c0*/  IADD3 R32, P0, PT, R32, 0x80, RZ ;  /* 0x0000008020207810 */ /* 0x001fe40007f1e0ff */
[----:B------:R-:W-:Y:S02]  /*05d0*/  IADD3 R30, PT, PT, R30, 0x8, RZ ;  /* 0x000000081e1e7810 */ /* 0x000fe40007ffe0ff */
[----:B------:R-:W-:Y:S01]  /*05e0*/  IADD3.X R33, PT, PT, RZ, R33, RZ, P0, !PT ;  /* 0x00000021ff217210 */ /* 0x000fe200007fe4ff */
[----:B--2---:R-:W-:-:S04]  /*05f0*/  FMUL R13, R13, R17 ;  /* 0x000000110d0d7220 */ /* 0x004fc80000400000 */
[----:B------:R-:W-:Y:S01]  /*0600*/  FFMA R13, R12, R16, R13 ;  /* 0x000000100c0d7223 */ /* 0x000fe2000000000d */
[----:B---3--:R-:W-:-:S03]  /*0610*/  FMUL R21, R25, R21 ;  /* 0x0000001519157220 */ /* 0x008fc60000400000 */
[----:B------:R-:W-:Y:S01]  /*0620*/  FFMA R14, R14, R18, R13 ;  /* 0x000000120e0e7223 */ /* 0x000fe2000000000d */
[----:B------:R-:W-:-:S03]  /*0630*/  FFMA R21, R24, R20, R21 ;  /* 0x0000001418157223 */ /* 0x000fc60000000015 */
[----:B------:R-:W-:Y:S01]  /*0640*/  FFMA R15, R15, R19, R14 ;  /* 0x000000130f0f7223 */ /* 0x000fe2000000000e */
[----:B------:R-:W-:-:S03]  /*0650*/  FFMA R22, R26, R22, R21 ;  /* 0x000000161a167223 */ /* 0x000fc60000000015 */
[----:B------:R-:W-:Y:S01]  /*0660*/  FADD R6, R6, R15 ;  /* 0x0000000f06067221 */ /* 0x000fe20000000000 */
[----:B------:R-:W-:-:S04]  /*0670*/  FFMA R23, R27, R23, R22 ;  /* 0x000000171b177223 */ /* 0x000fc80000000016 */
[----:B------:R-:W-:Y:S01]  /*0680*/  FADD R29, R6, R23 ;  /* 0x00000017061d7221 */ /* 0x000fe20000000000 */
[----:B------:R-:W-:Y:S06]  /*0690*/  BRA.U UP1, `(.L_x_2) ;  /* 0xfffffff901fc7547 */ /* 0x000fec000b83ffff */
.L_x_1:
[----:B------:R-:W-:Y:S05]  /*06a0*/  BRA.U !UP0, `(.L_x_0) ;  /* 0x0000000508647547 */ /* 0x000fea000b800000 */
[----:B------:R-:W-:Y:S02]  /*06b0*/  UISETP.GE.U32.AND UP0, UPT, UR8, 0x4, UPT ;  /* 0x000000040800788c */ /* 0x000fe4000bf06070 */
[----:B------:R-:W-:-:S04]  /*06c0*/  ULOP3.LUT UR6, UR5, 0x3, URZ, 0xc0, !UPT ;  /* 0x0000000305067892 */ /* 0x000fc8000f8ec0ff */
[----:B------:R-:W-:-:S03]  /*06d0*/  UISETP.NE.AND UP1, UPT, UR6, URZ, UPT ;  /* 0x000000ff0600728c */ /* 0x000fc6000bf25270 */
[----:B------:R-:W-:Y:S08]  /*06e0*/  BRA.U !UP0, `(.L_x_3) ;  /* 0x0000000108a07547 */ /* 0x000ff0000b800000 */
[----:B------:R-:W0:Y:S01]  /*06f0*/  LDC.64 R16, c[0x0][0x380] ;  /* 0x0000e000ff107b82 */ /* 0x000e220000000a00 */
[----:B------:R-:W-:Y:S01]  /*0700*/  IADD3 R5, PT, PT, R2, UR4, RZ ;  /* 0x0000000402057c10 */ /* 0x000fe2000fffe0ff */
[----:B------:R-:W1:Y:S01]  /*0710*/  LDCU.64 UR8, c[0x0][0x380] ;  /* 0x00007000ff0877ac */ /* 0x000e620008000a00 */
[----:B------:R-:W-:Y:S02]  /*0720*/  IADD3 R7, PT, PT, R0, UR4, RZ ;  /* 0x0000000400077c10 */ /* 0x000fe4000fffe0ff */
[----:B------:R-:W-:-:S03]  /*0730*/  IADD3 R4, P0, PT, R2, UR4, RZ ;  /* 0x0000000402047c10 */ /* 0x000fc6000ff1e0ff */
[----:B------:R-:W2:Y:S01]  /*0740*/  LDC.64 R34, c[0x0][0x388] ;  /* 0x0000e200ff227b82 */ /* 0x000ea20000000a00 */
[----:B0-----:R-:W-:Y:S01]  /*0750*/  IMAD.WIDE.U32 R16, R5, 0x10, R16 ;  /* 0x0000001005107825 */ /* 0x001fe200078e0010 */
[----:B------:R-:W-:-:S05]  /*0760*/  IADD3.X R5, PT, PT, RZ, RZ, RZ, P0, !PT ;  /* 0x000000ffff057210 */ /* 0x000fca00007fe4ff */
[----:B------:R-:W3:Y:S01]  /*0770*/  LDG.E.128.CONSTANT R16, desc[UR10][R16.64] ;  /* 0x0000000a10107981 */ /* 0x000ee2000c1e9d00 */
[----:B--2---:R-:W-:-:S05]  /*0780*/  IMAD.WIDE R34, R7, 0x10, R34 ;  /* 0x0000001007227825 */ /* 0x004fca00078e0222 */
[----:B------:R-:W3:Y:S01]  /*0790*/  LDG.E.128.CONSTANT R20, desc[UR10][R34.64] ;  /* 0x0000000a22147981 */ /* 0x000ee2000c1e9d00 */
[----:B-1----:R-:W-:-:S03]  /*07a0*/  LEA R32, P0, R4, UR8, 0x4 ;  /* 0x0000000804207c11 */ /* 0x002fc6000f8020ff */
[----:B------:R-:W2:Y:S01]  /*07b0*/  LDG.E.128.CONSTANT R12, desc[UR10][R34.64+0x20] ;  /* 0x0000200a220c7981 */ /* 0x000ea2000c1e9d00 */
[----:B------:R-:W-:-:S03]  /*07c0*/  LEA.HI.X R33, R4, UR9, R5, 0x4, P0 ;  /* 0x0000000904217c11 */ /* 0x000fc600080f2405 */
[----:B------:R-:W4:Y:S04]  /*07d0*/  LDG.E.128.CONSTANT R4, desc[UR10][R34.64+0x10] ;  /* 0x0000100a22047981 */ /* 0x000f28000c1e9d00 */
[----:B------:R-:W4:Y:S04]  /*07e0*/  LDG.E.128.CONSTANT R8, desc[UR10][R32.64+0x10] ;  /* 0x0000100a20087981 */ /* 0x000f28000c1e9d00 */
[----:B------:R-:W5:Y:S01]  /*07f0*/  LDG.E.128.CONSTANT R24, desc[UR10][R32.64+0x30] ;  /* 0x0000300a20187981 */ /* 0x000f62000c1e9d00 */
[----:B---3--:R-:W-:-:S04]  /*0800*/  FMUL R21, R17, R21 ;  /* 0x0000001511157220 */ /* 0x008fc80000400000 */
[----:B------:R-:W-:-:S04]  /*0810*/  FFMA R21, R16, R20, R21 ;  /* 0x0000001410157223 */ /* 0x000fc80000000015 */
[----:B------:R-:W-:-:S04]  /*0820*/  FFMA R18, R18, R22, R21 ;  /* 0x0000001612127223 */ /* 0x000fc80000000015 */
[----:B------:R-:W-:Y:S02]  /*0830*/  FFMA R30, R19, R23, R18 ;  /* 0x00000017131e7223 */ /* 0x000fe40000000012 */
[----:B------:R-:W2:Y:S04]  /*0840*/  LDG.E.128.CONSTANT R16, desc[UR10][R32.64+0x20] ;  /* 0x0000200a20107981 */ /* 0x000ea8000c1e9d00 */
[----:B------:R-:W5:Y:S01]  /*0850*/  LDG.E.128.CONSTANT R20, desc[UR10][R34.64+0x30] ;  /* 0x0000300a22147981 */ /* 0x000f62000c1e9d00 */
[----:B----4-:R-:W-:-:S04]  /*0860*/  FMUL R5, R9, R5 ;  /* 0x0000000509057220 */ /* 0x010fc80000400000 */
[----:B------:R-:W-:-:S04]  /*0870*/  FFMA R5, R8, R4, R5 ;  /* 0x0000000408057223 */ /* 0x000fc80000000005 */
[----:B------:R-:W-:Y:S01]  /*0880*/  FFMA R6, R10, R6, R5 ;  /* 0x000000060a067223 */ /* 0x000fe20000000005 */
[----:B------:R-:W-:-:S03]  /*0890*/  FADD R30, R29, R30 ;  /* 0x0000001e1d1e7221 */ /* 0x000fc60000000000 */
[----:B------:R-:W-:-:S04]  /*08a0*/  FFMA R7, R11, R7, R6 ;  /* 0x000000070b077223 */ /* 0x000fc80000000006 */
[----:B------:R-:W-:Y:S01]  /*08b0*/  FADD R7, R30, R7 ;  /* 0x000000071e077221 */ /* 0x000fe20000000000 */
[----:B------:R-:W-:Y:S01]  /*08c0*/  UIADD3 UR4, UPT, UPT, UR4, 0x4, URZ ;  /* 0x0000000404047890 */ /* 0x000fe2000fffe0ff */
[----:B--2---:R-:W-:-:S04]  /*08d0*/  FMUL R13, R17, R13 ;  /* 0x0000000d110d7220 */ /* 0x004fc80000400000 */
[----:B------:R-:W-:Y:S01]  /*08e0*/  FFMA R13, R16, R12, R13 ;  /* 0x0000000c100d7223 */ /* 0x000fe2000000000d */
[----:B-----5:R-:W-:-:S03]  /*08f0*/  FMUL R21, R25, R21 ;  /* 0x0000001519157220 */ /* 0x020fc60000400000 */
[----:B------:R-:W-:Y:S01]  /*0900*/  FFMA R14, R18, R14, R13 ;  /* 0x0000000e120e7223 */ /* 0x000fe2000000000d */
[----:B------:R-:W-:-:S03]  /*0910*/  FFMA R21, R24, R20, R21 ;  /* 0x0000001418157223 */ /* 0x000fc60000000015 */
[----:B------:R-:W-:Y:S01]  /*0920*/  FFMA R14, R19, R15, R14 ;  /* 0x0000000f130e7223 */ /* 0x000fe2000000000e */
[----:B------:R-:W-:-:S03]  /*0930*/  FFMA R22, R26, R22, R21 ;  /* 0x000000161a167223 */ /* 0x000fc60000000015 */
[----:B------:R-:W-:Y:S01]  /*0940*/  FADD R7, R7, R14 ;  /* 0x0000000e07077221 */ /* 0x000fe20000000000 */
[----:B------:R-:W-:-:S04]  /*0950*/  FFMA R22, R27, R23, R22 ;  /* 0x000000171b167223 */ /* 0x000fc80000000016 */
[----:B------:R-:W-:-:S07]  /*0960*/  FADD R29, R7, R22 ;  /* 0x00000016071d7221 */ /* 0x000fce0000000000 */
.L_x_3:
[----:B------:R-:W-:Y:S05]  /*0970*/  BRA.U !UP1, `(.L_x_0) ;  /* 0x0000000109b07547 */ /* 0x000fea000b800000 */
[----:B------:R-:W-:Y:S02]  /*0980*/  UISETP.NE.AND UP0, UPT, UR6, 0x1, UPT ;  /* 0x000000010600788c */ /* 0x000fe4000bf05270 */
[----:B------:R-:W-:-:S04]  /*0990*/  ULOP3.LUT UR5, UR5, 0x1, URZ, 0xc0, !UPT ;  /* 0x0000000105057892 */ /* 0x000fc8000f8ec0ff */
[----:B------:R-:W-:-:S03]  /*09a0*/  UISETP.NE.U32.AND UP1, UPT, UR5, 0x1, UPT ;  /* 0x000000010500788c */ /* 0x000fc6000bf25070 */
[----:B------:R-:W-:Y:S08]  /*09b0*/  BRA.U !UP0, `(.L_x_4) ;  /* 0x0000000108687547 */ /* 0x000ff0000b800000 */
[----:B------:R-:W0:Y:S01]  /*09c0*/  LDC.64 R4, c[0x0][0x380] ;  /* 0x0000e000ff047b82 */ /* 0x000e220000000a00 */
[----:B------:R-:W1:Y:S01]  /*09d0*/  LDCU.64 UR6, c[0x0][0x380] ;  /* 0x00007000ff0677ac */ /* 0x000e620008000a00 */
[C---:B------:R-:W-:Y:S02]  /*09e0*/  IADD3 R9, PT, PT, R2.reuse, UR4, RZ ;  /* 0x0000000402097c10 */ /* 0x040fe4000fffe0ff */
[----:B------:R-:W-:Y:S02]  /*09f0*/  IADD3 R8, P0, PT, R2, UR4, RZ ;  /* 0x0000000402087c10 */ /* 0x000fe4000ff1e0ff */
[----:B------:R-:W-:Y:S02]  /*0a00*/  IADD3 R21, PT, PT, R0, UR4, RZ ;  /* 0x0000000400157c10 */ /* 0x000fe4000fffe0ff */
[----:B------:R-:W2:Y:S01]  /*0a10*/  LDC.64 R6, c[0x0][0x388] ;  /* 0x0000e200ff067b82 */ /* 0x000ea20000000a00 */
[----:B0-----:R-:W-:Y:S01]  /*0a20*/  IMAD.WIDE.U32 R4, R9, 0x10, R4 ;  /* 0x0000001009047825 */ /* 0x001fe200078e0004 */
[----:B------:R-:W-:-:S02]  /*0a30*/  IADD3.X R9, PT, PT, RZ, RZ, RZ, P0, !PT ;  /* 0x000000ffff097210 */ /* 0x000fc400007fe4ff */
[----:B-1----:R-:W-:-:S04]  /*0a40*/  LEA R16, P0, R8, UR6, 0x4 ;  /* 0x0000000608107c11 */ /* 0x002fc8000f8020ff */
[----:B------:R-:W-:Y:S01]  /*0a50*/  LEA.HI.X R17, R8, UR7, R9, 0x4, P0 ;  /* 0x0000000708117c11 */ /* 0x000fe200080f2409 */
[----:B--2---:R-:W-:Y:S02]  /*0a60*/  IMAD.WIDE R20, R21, 0x10, R6 ;  /* 0x0000001015147825 */ /* 0x004fe400078e0206 */
[----:B------:R-:W2:Y:S04]  /*0a70*/  LDG.E.128.CONSTANT R4, desc[UR10][R4.64] ;  /* 0x0000000a04047981 */ /* 0x000ea8000c1e9d00 */
[----:B------:R-:W2:Y:S04]  /*0a80*/  LDG.E.128.CONSTANT R8, desc[UR10][R20.64] ;  /* 0x0000000a14087981 */ /* 0x000ea8000c1e9d00 */
[----:B------:R-:W3:Y:S04]  /*0a90*/  LDG.E.128.CONSTANT R12, desc[UR10][R20.64+0x10] ;  /* 0x0000100a140c7981 */ /* 0x000ee8000c1e9d00 */
[----:B------:R-:W3:Y:S01]  /*0aa0*/  LDG.E.128.CONSTANT R16, desc[UR10][R16.64+0x10] ;  /* 0x0000100a10107981 */ /* 0x000ee2000c1e9d00 */
[----:B------:R-:W-:Y:S01]  /*0ab0*/  UIADD3 UR4, UPT, UPT, UR4, 0x2, URZ ;  /* 0x0000000204047890 */ /* 0x000fe2000fffe0ff */
        /* <DEDUP_REMOVED lines=9> */
[----:B------:R-:W-:-:S07]  /*0b50*/  FADD R29, R6, R15 ;  /* 0x0000000f061d7221 */ /* 0x000fce0000000000 */
.L_x_4:
[----:B------:R-:W-:Y:S05]  /*0b60*/  BRA.U UP1, `(.L_x_0) ;  /* 0x0000000101347547 */ /* 0x000fea000b800000 */
[----:B------:R-:W0:Y:S01]  /*0b70*/  LDC.64 R4, c[0x0][0x380] ;  /* 0x0000e000ff047b82 */ /* 0x000e220000000a00 */
[----:B------:R-:W-:Y:S02]  /*0b80*/  IADD3 R7, PT, PT, R2, UR4, RZ ;  /* 0x0000000402077c10 */ /* 0x000fe4000fffe0ff */
[----:B------:R-:W-:-:S05]  /*0b90*/  IADD3 R11, PT, PT, R0, UR4, RZ ;  /* 0x00000004000b7c10 */ /* 0x000fca000fffe0ff */
[----:B------:R-:W1:Y:S01]  /*0ba0*/  LDC.64 R8, c[0x0][0x388] ;  /* 0x0000e200ff087b82 */ /* 0x000e620000000a00 */
[----:B0-----:R-:W-:-:S06]  /*0bb0*/  IMAD.WIDE.U32 R4, R7, 0x10, R4 ;  /* 0x0000001007047825 */ /* 0x001fcc00078e0004 */
[----:B------:R-:W2:Y:S01]  /*0bc0*/  LDG.E.128.CONSTANT R4, desc[UR10][R4.64] ;  /* 0x0000000a04047981 */ /* 0x000ea2000c1e9d00 */
[----:B-1----:R-:W-:-:S06]  /*0bd0*/  IMAD.WIDE R8, R11, 0x10, R8 ;  /* 0x000000100b087825 */ /* 0x002fcc00078e0208 */
[----:B------:R-:W2:Y:S02]  /*0be0*/  LDG.E.128.CONSTANT R8, desc[UR10][R8.64] ;  /* 0x0000000a08087981 */ /* 0x000ea4000c1e9d00 */
[----:B--2---:R-:W-:-:S04]  /*0bf0*/  FMUL R13, R5, R9 ;  /* 0x00000009050d7220 */ /* 0x004fc80000400000 */
[----:B------:R-:W-:-:S04]  /*0c00*/  FFMA R13, R4, R8, R13 ;  /* 0x00000008040d7223 */ /* 0x000fc8000000000d */
[----:B------:R-:W-:-:S04]  /*0c10*/  FFMA R6, R6, R10, R13 ;  /* 0x0000000a06067223 */ /* 0x000fc8000000000d */
[----:B------:R-:W-:-:S04]  /*0c20*/  FFMA R6, R7, R11, R6 ;  /* 0x0000000b07067223 */ /* 0x000fc80000000006 */
[----:B------:R-:W-:-:S07]  /*0c30*/  FADD R29, R29, R6 ;  /* 0x000000061d1d7221 */ /* 0x000fce0000000000 */
.L_x_0:
[----:B------:R-:W0:Y:S01]  /*0c40*/  LDC.64 R4, c[0x0][0x390] ;  /* 0x0000e400ff047b82 */ /* 0x000e220000000a00 */
[----:B------:R-:W-:-:S04]  /*0c50*/  IMAD R3, R28, UR13, R3 ;  /* 0x0000000d1c037c24 */ /* 0x000fc8000f8e0203 */
[----:B0-----:R-:W-:-:S05]  /*0c60*/  IMAD.WIDE R2, R3, 0x4, R4 ;  /* 0x0000000403027825 */ /* 0x001fca00078e0204 */
[----:B------:R-:W-:Y:S01]  /*0c70*/  STG.E desc[UR10][R2.64], R29 ;  /* 0x0000001d02007986 */ /* 0x000fe2000c10190a */
[----:B------:R-:W-:Y:S05]  /*0c80*/  EXIT ;  /* 0x000000000000794d */ /* 0x000fea0003800000 */
.L_x_5:
[----:B------:R-:W-:-:S00]  /*0c90*/  BRA `(.L_x_5) ;  /* 0xfffffffc00fc7947 */ /* 0x000fc0000383ffff */
[----:B------:R-:W-:-:S00]  /*0ca0*/  NOP ;  /* 0x0000000000007918 */ /* 0x000fc00000000000 */
        /* <DEDUP_REMOVED lines=13> */
.L_x_6:


//--------------------- .nv.shared.reserved.0     --------------------------
	.section	.nv.shared.reserved.0,"aw",@nobits
	.weak		__nv_reservedSMEM_offset_0_alias
	.size		__nv_reservedSMEM_offset_0_alias, 0, 64
	.other		__nv_reservedSMEM_offset_0_alias,@"STO_CUDA_RESERVED_SHARED STV_DEFAULT"
__nv_reservedSMEM_offset_0_alias:
	.zero		0
	.zero		64


//--------------------- .nv.constant0._Z17matmul_vectorizedPKfS0_Pfiii --------------------------
	.section	.nv.constant0._Z17matmul_vectorizedPKfS0_Pfiii,"a",@progbits
	.sectionflags	@""
	.align	4
.nv.constant0._Z17matmul_vectorizedPKfS0_Pfiii:
	.zero		932


//--------------------- SYMBOLS --------------------------

	.type		.nv.reservedSmem.offset0,@object
	.size		.nv.reservedSmem.offset0,0x4
